//
// Generated by NVIDIA NVVM Compiler
//
// Compiler Build ID: CL-36424714
// Cuda compilation tools, release 13.0, V13.0.88
// Based on NVVM 20.0.0
//

.version 9.0
.target sm_100
.address_size 64

	// .globl	_Z8bgr2grayPfS_iii
// _ZZ22histogram_equalizationPfS_iiiE4hist has been demoted

.visible .entry _Z8bgr2grayPfS_iii(
	.param .u64 .ptr .align 1 _Z8bgr2grayPfS_iii_param_0,
	.param .u64 .ptr .align 1 _Z8bgr2grayPfS_iii_param_1,
	.param .u32 _Z8bgr2grayPfS_iii_param_2,
	.param .u32 _Z8bgr2grayPfS_iii_param_3,
	.param .u32 _Z8bgr2grayPfS_iii_param_4
)
{
	.reg .pred 	%p<4>;
	.reg .b32 	%r<13>;
	.reg .b32 	%f<5>;
	.reg .b64 	%rd<11>;
	.reg .b64 	%fd<7>;

	ld.param.u64 	%rd1, [_Z8bgr2grayPfS_iii_param_0];
	ld.param.u64 	%rd2, [_Z8bgr2grayPfS_iii_param_1];
	ld.param.u32 	%r3, [_Z8bgr2grayPfS_iii_param_2];
	ld.param.u32 	%r4, [_Z8bgr2grayPfS_iii_param_3];
	mov.u32 	%r5, %ctaid.x;
	mov.u32 	%r6, %ntid.x;
	mov.u32 	%r7, %tid.x;
	mad.lo.s32 	%r1, %r5, %r6, %r7;
	mov.u32 	%r8, %ctaid.y;
	mov.u32 	%r9, %ntid.y;
	mov.u32 	%r10, %tid.y;
	mad.lo.s32 	%r2, %r8, %r9, %r10;
	setp.ge.s32 	%p1, %r2, %r3;
	setp.ge.s32 	%p2, %r1, %r4;
	or.pred  	%p3, %p1, %p2;
	@%p3 bra 	$L__BB0_2;
	cvta.to.global.u64 	%rd3, %rd1;
	cvta.to.global.u64 	%rd4, %rd2;
	mad.lo.s32 	%r11, %r4, %r2, %r1;
	mul.wide.s32 	%rd5, %r11, 4;
	add.s64 	%rd6, %rd3, %rd5;
	ld.global.f32 	%f1, [%rd6];
	cvt.f64.f32 	%fd1, %f1;
	mul.lo.s32 	%r12, %r4, %r3;
	mul.wide.s32 	%rd7, %r12, 4;
	add.s64 	%rd8, %rd6, %rd7;
	ld.global.f32 	%f2, [%rd8];
	cvt.f64.f32 	%fd2, %f2;
	mul.f64 	%fd3, %fd2, 0d3FE2C8B439581062;
	fma.rn.f64 	%fd4, %fd1, 0d3FD322D0E5604189, %fd3;
	add.s64 	%rd9, %rd8, %rd7;
	ld.global.f32 	%f3, [%rd9];
	cvt.f64.f32 	%fd5, %f3;
	fma.rn.f64 	%fd6, %fd5, 0d3FBD2F1A9FBE76C9, %fd4;
	cvt.rn.f32.f64 	%f4, %fd6;
	add.s64 	%rd10, %rd4, %rd5;
	st.global.f32 	[%rd10], %f4;
$L__BB0_2:
	ret;

}
	// .globl	_Z22histogram_equalizationPfS_iii
.visible .entry _Z22histogram_equalizationPfS_iii(
	.param .u64 .ptr .align 1 _Z22histogram_equalizationPfS_iii_param_0,
	.param .u64 .ptr .align 1 _Z22histogram_equalizationPfS_iii_param_1,
	.param .u32 _Z22histogram_equalizationPfS_iii_param_2,
	.param .u32 _Z22histogram_equalizationPfS_iii_param_3,
	.param .u32 _Z22histogram_equalizationPfS_iii_param_4
)
{
	.reg .pred 	%p<11>;
	.reg .b32 	%r<40>;
	.reg .b32 	%f<9>;
	.reg .b64 	%rd<9>;
	// demoted variable
	.shared .align 4 .b8 _ZZ22histogram_equalizationPfS_iiiE4hist[1024];
	ld.param.u64 	%rd2, [_Z22histogram_equalizationPfS_iii_param_0];
	ld.param.u64 	%rd3, [_Z22histogram_equalizationPfS_iii_param_1];
	ld.param.u32 	%r5, [_Z22histogram_equalizationPfS_iii_param_2];
	ld.param.u32 	%r6, [_Z22histogram_equalizationPfS_iii_param_3];
	ld.param.u32 	%r7, [_Z22histogram_equalizationPfS_iii_param_4];
	mov.u32 	%r8, %ctaid.x;
	mov.u32 	%r9, %ntid.x;
	mov.u32 	%r10, %tid.x;
	mad.lo.s32 	%r1, %r8, %r9, %r10;
	mov.u32 	%r11, %ctaid.y;
	mov.u32 	%r12, %ntid.y;
	mov.u32 	%r13, %tid.y;
	mad.lo.s32 	%r2, %r11, %r12, %r13;
	mad.lo.s32 	%r3, %r6, %r2, %r1;
	setp.ge.s32 	%p2, %r3, %r7;
	shl.b32 	%r14, %r3, 2;
	mov.u32 	%r15, _ZZ22histogram_equalizationPfS_iiiE4hist;
	add.s32 	%r4, %r15, %r14;
	@%p2 bra 	$L__BB1_2;
	mov.b32 	%r16, 0;
	st.shared.u32 	[%r4], %r16;
$L__BB1_2:
	bar.sync 	0;
	setp.lt.s32 	%p3, %r2, %r5;
	setp.lt.s32 	%p4, %r1, %r6;
	and.pred  	%p1, %p3, %p4;
	cvta.to.global.u64 	%rd4, %rd2;
	mul.wide.s32 	%rd5, %r3, 4;
	add.s64 	%rd1, %rd4, %rd5;
	not.pred 	%p5, %p1;
	@%p5 bra 	$L__BB1_4;
	ld.global.f32 	%f1, [%rd1];
	cvt.rzi.s32.f32 	%r17, %f1;
	shl.b32 	%r18, %r17, 2;
	add.s32 	%r20, %r15, %r18;
	ld.shared.u32 	%r21, [%r20];
	add.s32 	%r22, %r21, 1;
	st.shared.u32 	[%r20], %r22;
$L__BB1_4:
	setp.ge.s32 	%p6, %r3, %r7;
	bar.sync 	0;
	@%p6 bra 	$L__BB1_6;
	ld.shared.u32 	%r23, [%r4];
	cvt.rn.f32.s32 	%f2, %r23;
	mul.lo.s32 	%r24, %r6, %r5;
	cvt.rn.f32.s32 	%f3, %r24;
	div.rn.f32 	%f4, %f2, %f3;
	add.s32 	%r25, %r7, -1;
	cvt.rn.f32.s32 	%f5, %r25;
	mul.f32 	%f6, %f4, %f5;
	cvt.rzi.s32.f32 	%r26, %f6;
	st.shared.u32 	[%r4], %r26;
$L__BB1_6:
	bar.sync 	0;
	or.b32  	%r27, %r2, %r1;
	setp.ne.s32 	%p7, %r27, 0;
	setp.lt.s32 	%p8, %r7, 2;
	or.pred  	%p9, %p7, %p8;
	@%p9 bra 	$L__BB1_8;
	ld.shared.u32 	%r28, [_ZZ22histogram_equalizationPfS_iiiE4hist+-4];
	shl.b32 	%r30, %r2, 2;
	add.s32 	%r31, %r15, %r30;
	ld.shared.u32 	%r32, [%r31];
	add.s32 	%r33, %r7, -1;
	mad.lo.s32 	%r34, %r28, %r33, %r32;
	st.shared.u32 	[%r31], %r34;
$L__BB1_8:
	bar.sync 	0;
	@%p5 bra 	$L__BB1_10;
	ld.global.f32 	%f7, [%rd1];
	cvt.rzi.s32.f32 	%r35, %f7;
	shl.b32 	%r36, %r35, 2;
	add.s32 	%r38, %r15, %r36;
	ld.shared.u32 	%r39, [%r38];
	cvt.rn.f32.s32 	%f8, %r39;
	cvta.to.global.u64 	%rd6, %rd3;
	add.s64 	%rd8, %rd6, %rd5;
	st.global.f32 	[%rd8], %f8;
$L__BB1_10:
	ret;

}


// ===== COMPILED SASS (sm_100) =====

	.target	sm_100

	.elftype	@"ET_EXEC"


//--------------------- .note.nv.tkinfo           --------------------------
	.section	.note.nv.tkinfo,"",@"SHT_NOTE"
	.sectionflags	@"SHF_NOTE_NV_TKINFO"
	.tkinfo
        /*0018*/ 	.word	0x00000002
        /*0030*/ 	.string	""
        /*0030*/ 	.string	"ptxas"
        /*0030*/ 	.string	"Cuda compilation tools, release 13.0, V13.0.88"
        /*0030*/ 	.string	"Build cuda_13.0.r13.0/compiler.36424714_0"
        /*0030*/ 	.string	"-arch sm_100 -m 64 "



//--------------------- .note.nv.cuinfo           --------------------------
	.section	.note.nv.cuinfo,"",@"SHT_NOTE"
	.sectionflags	@"SHF_NOTE_NV_CUINFO"
        /*0018*/ 	.short	0x0002
        /*001a*/ 	.short	0x0064
        /*001c*/ 	.short	0x0082
	.zero		2


//--------------------- .nv.info                  --------------------------
	.section	.nv.info,"",@"SHT_CUDA_INFO"
	.align	4


	//----- nvinfo : EIATTR_REGCOUNT
	.align		4
        /*0000*/ 	.byte	0x04, 0x2f
        /*0002*/ 	.short	(.L_1 - .L_0)
	.align		4
.L_0:
        /*0004*/ 	.word	index@(_Z8bgr2grayPfS_iii)
        /*0008*/ 	.word	0x00000014


	//----- nvinfo : EIATTR_FRAME_SIZE
	.align		4
.L_1:
        /*000c*/ 	.byte	0x04, 0x11
        /*000e*/ 	.short	(.L_3 - .L_2)
	.align		4
.L_2:
        /*0010*/ 	.word	index@(_Z8bgr2grayPfS_iii)
        /*0014*/ 	.word	0x00000000


	//----- nvinfo : EIATTR_REGCOUNT
	.align		4
.L_3:
        /*0018*/ 	.byte	0x04, 0x2f
        /*001a*/ 	.short	(.L_5 - .L_4)
	.align		4
.L_4:
        /*001c*/ 	.word	index@(_Z22histogram_equalizationPfS_iii)
        /*0020*/ 	.word	0x00000016


	//----- nvinfo : EIATTR_FRAME_SIZE
	.align		4
.L_5:
        /*0024*/ 	.byte	0x04, 0x11
        /*0026*/ 	.short	(.L_7 - .L_6)
	.align		4
.L_6:
        /*0028*/ 	.word	index@($__internal_0_$__cuda_sm3x_div_rn_noftz_f32_slowpath)
        /*002c*/ 	.word	0x00000000


	//----- nvinfo : EIATTR_FRAME_SIZE
	.align		4
.L_7:
        /*0030*/ 	.byte	0x04, 0x11
        /*0032*/ 	.short	(.L_9 - .L_8)
	.align		4
.L_8:
        /*0034*/ 	.word	index@(_Z22histogram_equalizationPfS_iii)
        /*0038*/ 	.word	0x00000000


	//----- nvinfo : EIATTR_MIN_STACK_SIZE
	.align		4
.L_9:
        /*003c*/ 	.byte	0x04, 0x12
        /*003e*/ 	.short	(.L_11 - .L_10)
	.align		4
.L_10:
        /*0040*/ 	.word	index@(_Z22histogram_equalizationPfS_iii)
        /*0044*/ 	.word	0x00000000


	//----- nvinfo : EIATTR_MIN_STACK_SIZE
	.align		4
.L_11:
        /*0048*/ 	.byte	0x04, 0x12
        /*004a*/ 	.short	(.L_13 - .L_12)
	.align		4
.L_12:
        /*004c*/ 	.word	index@(_Z8bgr2grayPfS_iii)
        /*0050*/ 	.word	0x00000000
.L_13:


//--------------------- .nv.compat                --------------------------
	.section	.nv.compat,"",@"SHT_CUDA_COMPAT_INFO"
	.align	4
        /*0000*/ 	.byte	0x02, 0x09, 0x00, 0x00, 0x02, 0x02, 0x01, 0x00, 0x02, 0x05, 0x05, 0x00, 0x03, 0x07, 0x01, 0x01
        /*0010*/ 	.byte	0x02, 0x03, 0x00, 0x00, 0x02, 0x06, 0x01, 0x00, 0x04, 0x0b, 0x08, 0x00, 0x01, 0x00, 0x00, 0x00
        /*0020*/ 	.byte	0x00, 0x00, 0x00, 0x00


//--------------------- .nv.info._Z22histogram_equalizationPfS_iii --------------------------
	.section	.nv.info._Z22histogram_equalizationPfS_iii,"",@"SHT_CUDA_INFO"
	.sectionflags	@""
	.align	4


	//----- nvinfo : EIATTR_CUDA_API_VERSION
	.align		4
        /*0000*/ 	.byte	0x04, 0x37
        /*0002*/ 	.short	(.L_15 - .L_14)
.L_14:
        /*0004*/ 	.word	0x00000082


	//----- nvinfo : EIATTR_KPARAM_INFO
	.align		4
.L_15:
        /*0008*/ 	.byte	0x04, 0x17
        /*000a*/ 	.short	(.L_17 - .L_16)
.L_16:
        /*000c*/ 	.word	0x00000000
        /*0010*/ 	.short	0x0004
        /*0012*/ 	.short	0x0018
        /*0014*/ 	.byte	0x00, 0xf0, 0x11, 0x00


	//----- nvinfo : EIATTR_KPARAM_INFO
	.align		4
.L_17:
        /*0018*/ 	.byte	0x04, 0x17
        /*001a*/ 	.short	(.L_19 - .L_18)
.L_18:
        /*001c*/ 	.word	0x00000000
        /*0020*/ 	.short	0x0003
        /*0022*/ 	.short	0x0014
        /*0024*/ 	.byte	0x00, 0xf0, 0x11, 0x00


	//----- nvinfo : EIATTR_KPARAM_INFO
	.align		4
.L_19:
        /*0028*/ 	.byte	0x04, 0x17
        /*002a*/ 	.short	(.L_21 - .L_20)
.L_20:
        /*002c*/ 	.word	0x00000000
        /*0030*/ 	.short	0x0002
        /*0032*/ 	.short	0x0010
        /*0034*/ 	.byte	0x00, 0xf0, 0x11, 0x00


	//----- nvinfo : EIATTR_KPARAM_INFO
	.align		4
.L_21:
        /*0038*/ 	.byte	0x04, 0x17
        /*003a*/ 	.short	(.L_23 - .L_22)
.L_22:
        /*003c*/ 	.word	0x00000000
        /*0040*/ 	.short	0x0001
        /*0042*/ 	.short	0x0008
        /*0044*/ 	.byte	0x00, 0xf5, 0x21, 0x00


	//----- nvinfo : EIATTR_KPARAM_INFO
	.align		4
.L_23:
        /*0048*/ 	.byte	0x04, 0x17
        /*004a*/ 	.short	(.L_25 - .L_24)
.L_24:
        /*004c*/ 	.word	0x00000000
        /*0050*/ 	.short	0x0000
        /*0052*/ 	.short	0x0000
        /*0054*/ 	.byte	0x00, 0xf5, 0x21, 0x00


	//----- nvinfo : EIATTR_SPARSE_MMA_MASK
	.align		4
.L_25:
        /*0058*/ 	.byte	0x03, 0x50
        /*005a*/ 	.short	0x0000


	//----- nvinfo : EIATTR_MAXREG_COUNT
	.align		4
        /*005c*/ 	.byte	0x03, 0x1b
        /*005e*/ 	.short	0x00ff


	//----- nvinfo : EIATTR_NUM_BARRIERS
	.align		4
        /*0060*/ 	.byte	0x02, 0x4c
        /*0062*/ 	.byte	0x01
	.zero		1


	//----- nvinfo : EIATTR_MERCURY_ISA_VERSION
	.align		4
        /*0064*/ 	.byte	0x03, 0x5f
        /*0066*/ 	.short	0x0101


	//----- nvinfo : EIATTR_VRC_CTA_INIT_COUNT
	.align		4
        /*0068*/ 	.byte	0x02, 0x4a
	.zero		1
	.zero		1


	//----- nvinfo : EIATTR_EXIT_INSTR_OFFSETS
	.align		4
        /*006c*/ 	.byte	0x04, 0x1c
        /*006e*/ 	.short	(.L_27 - .L_26)


	//   ....[0]....
.L_26:
        /*0070*/ 	.word	0x00000510


	//   ....[1]....
        /*0074*/ 	.word	0x000005a0


	//----- nvinfo : EIATTR_CRS_STACK_SIZE
	.align		4
.L_27:
        /*0078*/ 	.byte	0x04, 0x1e
        /*007a*/ 	.short	(.L_29 - .L_28)
.L_28:
        /*007c*/ 	.word	0x00000000


	//----- nvinfo : EIATTR_CBANK_PARAM_SIZE
	.align		4
.L_29:
        /*0080*/ 	.byte	0x03, 0x19
        /*0082*/ 	.short	0x001c


	//----- nvinfo : EIATTR_PARAM_CBANK
	.align		4
        /*0084*/ 	.byte	0x04, 0x0a
        /*0086*/ 	.short	(.L_31 - .L_30)
	.align		4
.L_30:
        /*0088*/ 	.word	index@(.nv.constant0._Z22histogram_equalizationPfS_iii)
        /*008c*/ 	.short	0x0380
        /*008e*/ 	.short	0x001c


	//----- nvinfo : EIATTR_SW_WAR
	.align		4
.L_31:
        /*0090*/ 	.byte	0x04, 0x36
        /*0092*/ 	.short	(.L_33 - .L_32)
.L_32:
        /*0094*/ 	.word	0x00000008
.L_33:


//--------------------- .nv.info._Z8bgr2grayPfS_iii --------------------------
	.section	.nv.info._Z8bgr2grayPfS_iii,"",@"SHT_CUDA_INFO"
	.sectionflags	@""
	.align	4


	//----- nvinfo : EIATTR_CUDA_API_VERSION
	.align		4
        /*0000*/ 	.byte	0x04, 0x37
        /*0002*/ 	.short	(.L_35 - .L_34)
.L_34:
        /*0004*/ 	.word	0x00000082


	//----- nvinfo : EIATTR_KPARAM_INFO
	.align		4
.L_35:
        /*0008*/ 	.byte	0x04, 0x17
        /*000a*/ 	.short	(.L_37 - .L_36)
.L_36:
        /*000c*/ 	.word	0x00000000
        /*0010*/ 	.short	0x0004
        /*0012*/ 	.short	0x0018
        /*0014*/ 	.byte	0x00, 0xf0, 0x11, 0x00


	//----- nvinfo : EIATTR_KPARAM_INFO
	.align		4
.L_37:
        /*0018*/ 	.byte	0x04, 0x17
        /*001a*/ 	.short	(.L_39 - .L_38)
.L_38:
        /*001c*/ 	.word	0x00000000
        /*0020*/ 	.short	0x0003
        /*0022*/ 	.short	0x0014
        /*0024*/ 	.byte	0x00, 0xf0, 0x11, 0x00


	//----- nvinfo : EIATTR_KPARAM_INFO
	.align		4
.L_39:
        /*0028*/ 	.byte	0x04, 0x17
        /*002a*/ 	.short	(.L_41 - .L_40)
.L_40:
        /*002c*/ 	.word	0x00000000
        /*0030*/ 	.short	0x0002
        /*0032*/ 	.short	0x0010
        /*0034*/ 	.byte	0x00, 0xf0, 0x11, 0x00


	//----- nvinfo : EIATTR_KPARAM_INFO
	.align		4
.L_41:
        /*0038*/ 	.byte	0x04, 0x17
        /*003a*/ 	.short	(.L_43 - .L_42)
.L_42:
        /*003c*/ 	.word	0x00000000
        /*0040*/ 	.short	0x0001
        /*0042*/ 	.short	0x0008
        /*0044*/ 	.byte	0x00, 0xf5, 0x21, 0x00


	//----- nvinfo : EIATTR_KPARAM_INFO
	.align		4
.L_43:
        /*0048*/ 	.byte	0x04, 0x17
        /*004a*/ 	.short	(.L_45 - .L_44)
.L_44:
        /*004c*/ 	.word	0x00000000
        /*0050*/ 	.short	0x0000
        /*0052*/ 	.short	0x0000
        /*0054*/ 	.byte	0x00, 0xf5, 0x21, 0x00


	//----- nvinfo : EIATTR_SPARSE_MMA_MASK
	.align		4
.L_45:
        /*0058*/ 	.byte	0x03, 0x50
        /*005a*/ 	.short	0x0000


	//----- nvinfo : EIATTR_MAXREG_COUNT
	.align		4
        /*005c*/ 	.byte	0x03, 0x1b
        /*005e*/ 	.short	0x00ff


	//----- nvinfo : EIATTR_MERCURY_ISA_VERSION
	.align		4
        /*0060*/ 	.byte	0x03, 0x5f
        /*0062*/ 	.short	0x0101


	//----- nvinfo : EIATTR_VRC_CTA_INIT_COUNT
	.align		4
        /*0064*/ 	.byte	0x02, 0x4a
	.zero		1
	.zero		1


	//----- nvinfo : EIATTR_EXIT_INSTR_OFFSETS
	.align		4
        /*0068*/ 	.byte	0x04, 0x1c
        /*006a*/ 	.short	(.L_47 - .L_46)


	//   ....[0]....
.L_46:
        /*006c*/ 	.word	0x000000c0


	//   ....[1]....
        /*0070*/ 	.word	0x00000270


	//----- nvinfo : EIATTR_CBANK_PARAM_SIZE
	.align		4
.L_47:
        /*0074*/ 	.byte	0x03, 0x19
        /*0076*/ 	.short	0x001c


	//----- nvinfo : EIATTR_PARAM_CBANK
	.align		4
        /*0078*/ 	.byte	0x04, 0x0a
        /*007a*/ 	.short	(.L_49 - .L_48)
	.align		4
.L_48:
        /*007c*/ 	.word	index@(.nv.constant0._Z8bgr2grayPfS_iii)
        /*0080*/ 	.short	0x0380
        /*0082*/ 	.short	0x001c


	//----- nvinfo : EIATTR_SW_WAR
	.align		4
.L_49:
        /*0084*/ 	.byte	0x04, 0x36
        /*0086*/ 	.short	(.L_51 - .L_50)
.L_50:
        /*0088*/ 	.word	0x00000008
.L_51:


//--------------------- .nv.callgraph             --------------------------
	.section	.nv.callgraph,"",@"SHT_CUDA_CALLGRAPH"
	.align	4
	.sectionentsize	8
	.align		4
        /*0000*/ 	.word	0x00000000
	.align		4
        /*0004*/ 	.word	0xffffffff
	.align		4
        /*0008*/ 	.word	0x00000000
	.align		4
        /*000c*/ 	.word	0xfffffffe
	.align		4
        /*0010*/ 	.word	0x00000000
	.align		4
        /*0014*/ 	.word	0xfffffffd
	.align		4
        /*0018*/ 	.word	0x00000000
	.align		4
        /*001c*/ 	.word	0xfffffffc


//--------------------- .text._Z22histogram_equalizationPfS_iii --------------------------
	.section	.text._Z22histogram_equalizationPfS_iii,"ax",@progbits
	.align	128
        .global         _Z22histogram_equalizationPfS_iii
        .type           _Z22histogram_equalizationPfS_iii,@function
        .size           _Z22histogram_equalizationPfS_iii,(.L_x_21 - _Z22histogram_equalizationPfS_iii)
        .other          _Z22histogram_equalizationPfS_iii,@"STO_CUDA_ENTRY STV_DEFAULT"
_Z22histogram_equalizationPfS_iii:
.text._Z22histogram_equalizationPfS_iii:
[----:B------:R-:W-:Y:S01]  /*0000*/  LDC R1, c[0x0][0x37c] ;  /* 0x0000df00ff017b82 */ /* 0x000fe20000000800 */
[----:B------:R-:W0:Y:S07]  /*0010*/  S2R R3, SR_TID.X ;  /* 0x0000000000037919 */ /* 0x000e2e0000002100 */
[----:B------:R-:W0:Y:S01]  /*0020*/  LDC R6, c[0x0][0x360] ;  /* 0x0000d800ff067b82 */ /* 0x000e220000000800 */
[----:B------:R-:W1:Y:S01]  /*0030*/  LDCU UR8, c[0x0][0x394] ;  /* 0x00007280ff0877ac */ /* 0x000e620008000800 */
[----:B------:R-:W-:Y:S01]  /*0040*/  BSSY.RECONVERGENT B0, `(.L_x_0) ;  /* 0x000001f000007945 */ /* 0x000fe20003800200 */
[----:B------:R-:W2:Y:S01]  /*0050*/  S2R R0, SR_TID.Y ;  /* 0x0000000000007919 */ /* 0x000ea20000002200 */
[----:B------:R-:W3:Y:S04]  /*0060*/  LDCU UR7, c[0x0][0x398] ;  /* 0x00007300ff0777ac */ /* 0x000ee80008000800 */
[----:B------:R-:W0:Y:S01]  /*0070*/  S2UR UR4, SR_CTAID.X ;  /* 0x00000000000479c3 */ /* 0x000e220000002500 */
[----:B------:R-:W4:Y:S07]  /*0080*/  LDCU UR9, c[0x0][0x390] ;  /* 0x00007200ff0977ac */ /* 0x000f2e0008000800 */
[----:B------:R-:W2:Y:S01]  /*0090*/  S2UR UR6, SR_CTAID.Y ;  /* 0x00000000000679c3 */ /* 0x000ea20000002600 */
[----:B---3--:R-:W-:-:S07]  /*00a0*/  IMAD.U32 R11, RZ, RZ, UR7 ;  /* 0x00000007ff0b7e24 */ /* 0x008fce000f8e00ff */
[----:B------:R-:W2:Y:S08]  /*00b0*/  LDC R7, c[0x0][0x364] ;  /* 0x0000d900ff077b82 */ /* 0x000eb00000000800 */
[----:B------:R-:W3:Y:S01]  /*00c0*/  S2UR UR5, SR_CgaCtaId ;  /* 0x00000000000579c3 */ /* 0x000ee20000008800 */
[----:B0-----:R-:W-:Y:S01]  /*00d0*/  IMAD R6, R6, UR4, R3 ;  /* 0x0000000406067c24 */ /* 0x001fe2000f8e0203 */
[----:B------:R-:W-:-:S04]  /*00e0*/  UMOV UR4, 0x400 ;  /* 0x0000040000047882 */ /* 0x000fc80000000000 */
[----:B-1----:R-:W-:Y:S02]  /*00f0*/  ISETP.GE.AND P0, PT, R6, UR8, PT ;  /* 0x0000000806007c0c */ /* 0x002fe4000bf06270 */
[----:B------:R-:W0:Y:S01]  /*0100*/  LDC.64 R4, c[0x0][0x380] ;  /* 0x0000e000ff047b82 */ /* 0x000e220000000a00 */
[----:B--2---:R-:W-:Y:S01]  /*0110*/  IMAD R7, R7, UR6, R0 ;  /* 0x0000000607077c24 */ /* 0x004fe2000f8e0200 */
[----:B------:R-:W1:Y:S03]  /*0120*/  LDCU.64 UR6, c[0x0][0x358] ;  /* 0x00006b00ff0677ac */ /* 0x000e660008000a00 */
[C---:B------:R-:W-:Y:S01]  /*0130*/  IMAD R2, R7.reuse, UR8, R6 ;  /* 0x0000000807027c24 */ /* 0x040fe2000f8e0206 */
[----:B----4-:R-:W-:Y:S01]  /*0140*/  ISETP.LT.AND P0, PT, R7, UR9, !P0 ;  /* 0x0000000907007c0c */ /* 0x010fe2000c701270 */
[----:B---3--:R-:W-:-:S03]  /*0150*/  ULEA UR4, UR5, UR4, 0x18 ;  /* 0x0000000405047291 */ /* 0x008fc6000f8ec0ff */
[----:B------:R-:W-:-:S03]  /*0160*/  ISETP.GE.AND P1, PT, R2, R11, PT ;  /* 0x0000000b0200720c */ /* 0x000fc60003f26270 */
[----:B------:R-:W-:Y:S02]  /*0170*/  IMAD.U32 R8, RZ, RZ, UR4 ;  /* 0x00000004ff087e24 */ /* 0x000fe4000f8e00ff */
[----:B0-----:R-:W-:-:S04]  /*0180*/  IMAD.WIDE R4, R2, 0x4, R4 ;  /* 0x0000000402047825 */ /* 0x001fc800078e0204 */
[----:B------:R-:W-:-:S05]  /*0190*/  IMAD R9, R2, 0x4, R8 ;  /* 0x0000000402097824 */ /* 0x000fca00078e0208 */
[----:B------:R0:W-:Y:S01]  /*01a0*/  @!P1 STS [R9], RZ ;  /* 0x000000ff09009388 */ /* 0x0001e20000000800 */
[----:B------:R-:W-:Y:S06]  /*01b0*/  BAR.SYNC.DEFER_BLOCKING 0x0 ;  /* 0x0000000000007b1d */ /* 0x000fec0000010000 */
[----:B-1----:R-:W-:Y:S05]  /*01c0*/  @!P0 BRA `(.L_x_1) ;  /* 0x0000000000188947 */ /* 0x002fea0003800000 */
[----:B------:R-:W2:Y:S02]  /*01d0*/  LDG.E R0, desc[UR6][R4.64] ;  /* 0x0000000604007981 */ /* 0x000ea4000c1e1900 */
[----:B--2---:R-:W1:Y:S02]  /*01e0*/  F2I.TRUNC.NTZ R3, R0 ;  /* 0x0000000000037305 */ /* 0x004e64000020f100 */
[----:B-1----:R-:W-:-:S05]  /*01f0*/  IMAD R3, R3, 0x4, R8 ;  /* 0x0000000403037824 */ /* 0x002fca00078e0208 */
[----:B------:R-:W1:Y:S02]  /*0200*/  LDS R10, [R3] ;  /* 0x00000000030a7984 */ /* 0x000e640000000800 */
[----:B-1----:R-:W-:-:S05]  /*0210*/  VIADD R10, R10, 0x1 ;  /* 0x000000010a0a7836 */ /* 0x002fca0000000000 */
[----:B------:R1:W-:Y:S02]  /*0220*/  STS [R3], R10 ;  /* 0x0000000a03007388 */ /* 0x0003e40000000800 */
.L_x_1:
[----:B------:R-:W-:Y:S05]  /*0230*/  BSYNC.RECONVERGENT B0 ;  /* 0x0000000000007941 */ /* 0x000fea0003800200 */
.L_x_0:
[----:B------:R-:W-:Y:S06]  /*0240*/  BAR.SYNC.DEFER_BLOCKING 0x0 ;  /* 0x0000000000007b1d */ /* 0x000fec0000010000 */
[----:B------:R-:W-:Y:S04]  /*0250*/  BSSY.RECONVERGENT B0, `(.L_x_2) ;  /* 0x000001a000007945 */ /* 0x000fe80003800200 */
[----:B------:R-:W-:Y:S05]  /*0260*/  @P1 BRA `(.L_x_3) ;  /* 0x0000000000601947 */ /* 0x000fea0003800000 */
[----:B------:R-:W2:Y:S01]  /*0270*/  LDS R0, [R9] ;  /* 0x0000000009007984 */ /* 0x000ea20000000800 */
[----:B------:R-:W-:Y:S01]  /*0280*/  UIMAD UR4, UR8, UR9, URZ ;  /* 0x00000009080472a4 */ /* 0x000fe2000f8e02ff */
[----:B------:R-:W-:Y:S05]  /*0290*/  BSSY.RECONVERGENT B1, `(.L_x_4) ;  /* 0x000000e000017945 */ /* 0x000fea0003800200 */
[----:B-1----:R-:W-:-:S04]  /*02a0*/  I2FP.F32.S32 R3, UR4 ;  /* 0x0000000400037c45 */ /* 0x002fc80008201400 */
[----:B------:R-:W1:Y:S02]  /*02b0*/  MUFU.RCP R10, R3 ;  /* 0x00000003000a7308 */ /* 0x000e640000001000 */
[----:B-1----:R-:W-:-:S04]  /*02c0*/  FFMA R11, -R3, R10, 1 ;  /* 0x3f800000030b7423 */ /* 0x002fc8000000010a */
[----:B------:R-:W-:Y:S01]  /*02d0*/  FFMA R11, R10, R11, R10 ;  /* 0x0000000b0a0b7223 */ /* 0x000fe2000000000a */
[----:B--2---:R-:W-:-:S04]  /*02e0*/  I2FP.F32.S32 R0, R0 ;  /* 0x0000000000007245 */ /* 0x004fc80000201400 */
[----:B------:R-:W1:Y:S01]  /*02f0*/  FCHK P1, R0, R3 ;  /* 0x0000000300007302 */ /* 0x000e620000020000 */
[----:B------:R-:W-:-:S04]  /*0300*/  FFMA R10, R0, R11, RZ ;  /* 0x0000000b000a7223 */ /* 0x000fc800000000ff */
[----:B------:R-:W-:-:S04]  /*0310*/  FFMA R12, -R3, R10, R0 ;  /* 0x0000000a030c7223 */ /* 0x000fc80000000100 */
[----:B------:R-:W-:Y:S01]  /*0320*/  FFMA R10, R11, R12, R10 ;  /* 0x0000000c0b0a7223 */ /* 0x000fe2000000000a */
[----:B-1----:R-:W-:Y:S06]  /*0330*/  @!P1 BRA `(.L_x_5) ;  /* 0x00000000000c9947 */ /* 0x002fec0003800000 */
[----:B------:R-:W-:-:S07]  /*0340*/  MOV R10, 0x360 ;  /* 0x00000360000a7802 */ /* 0x000fce0000000f00 */
[----:B0-----:R-:W-:Y:S05]  /*0350*/  CALL.REL.NOINC `($__internal_0_$__cuda_sm3x_div_rn_noftz_f32_slowpath) ;  /* 0x0000000000947944 */ /* 0x001fea0003c00000 */
[----:B------:R-:W-:-:S07]  /*0360*/  IMAD.MOV.U32 R10, RZ, RZ, R0 ;  /* 0x000000ffff0a7224 */ /* 0x000fce00078e0000 */
.L_x_5:
[----:B------:R-:W-:Y:S05]  /*0370*/  BSYNC.RECONVERGENT B1 ;  /* 0x0000000000017941 */ /* 0x000fea0003800200 */
.L_x_4:
[----:B------:R-:W1:Y:S02]  /*0380*/  LDCU UR4, c[0x0][0x398] ;  /* 0x00007300ff0477ac */ /* 0x000e640008000800 */
[----:B-1----:R-:W-:-:S04]  /*0390*/  IMAD.U32 R11, RZ, RZ, UR4 ;  /* 0x00000004ff0b7e24 */ /* 0x002fc8000f8e00ff */
[----:B------:R-:W-:-:S05]  /*03a0*/  VIADD R0, R11, 0xffffffff ;  /* 0xffffffff0b007836 */ /* 0x000fca0000000000 */
[----:B------:R-:W-:-:S05]  /*03b0*/  I2FP.F32.S32 R3, R0 ;  /* 0x0000000000037245 */ /* 0x000fca0000201400 */
[----:B------:R-:W-:-:S04]  /*03c0*/  FMUL R3, R3, R10 ;  /* 0x0000000a03037220 */ /* 0x000fc80000400000 */
[----:B------:R-:W1:Y:S02]  /*03d0*/  F2I.TRUNC.NTZ R0, R3 ;  /* 0x0000000300007305 */ /* 0x000e64000020f100 */
[----:B-1----:R2:W-:Y:S02]  /*03e0*/  STS [R9], R0 ;  /* 0x0000000009007388 */ /* 0x0025e40000000800 */
.L_x_3:
[----:B------:R-:W-:Y:S05]  /*03f0*/  BSYNC.RECONVERGENT B0 ;  /* 0x0000000000007941 */ /* 0x000fea0003800200 */
.L_x_2:
[----:B------:R-:W-:Y:S01]  /*0400*/  BAR.SYNC.DEFER_BLOCKING 0x0 ;  /* 0x0000000000007b1d */ /* 0x000fe20000010000 */
[----:B------:R-:W-:-:S04]  /*0410*/  LOP3.LUT P1, RZ, R7, R6, RZ, 0xfc, !PT ;  /* 0x0000000607ff7212 */ /* 0x000fc8000782fcff */
[----:B------:R-:W-:Y:S01]  /*0420*/  ISETP.LT.OR P1, PT, R11, 0x2, P1 ;  /* 0x000000020b00780c */ /* 0x000fe20000f21670 */
[----:B------:R-:W-:-:S12]  /*0430*/  BSSY.RECONVERGENT B0, `(.L_x_6) ;  /* 0x000000c000007945 */ /* 0x000fd80003800200 */
[----:B------:R-:W-:Y:S05]  /*0440*/  @P1 BRA `(.L_x_7) ;  /* 0x0000000000281947 */ /* 0x000fea0003800000 */
[----:B------:R-:W3:Y:S01]  /*0450*/  S2UR UR5, SR_CgaCtaId ;  /* 0x00000000000579c3 */ /* 0x000ee20000008800 */
[----:B------:R-:W-:Y:S01]  /*0460*/  UMOV UR4, 0x400 ;  /* 0x0000040000047882 */ /* 0x000fe20000000000 */
[----:B------:R-:W-:Y:S01]  /*0470*/  VIADD R11, R11, 0xffffffff ;  /* 0xffffffff0b0b7836 */ /* 0x000fe20000000000 */
[----:B---3--:R-:W-:-:S06]  /*0480*/  ULEA UR4, UR5, UR4, 0x18 ;  /* 0x0000000405047291 */ /* 0x008fcc000f8ec0ff */
[----:B------:R-:W-:-:S04]  /*0490*/  IMAD.U32 R8, RZ, RZ, UR4 ;  /* 0x00000004ff087e24 */ /* 0x000fc8000f8e00ff */
[----:B------:R-:W-:Y:S01]  /*04a0*/  IMAD R7, R7, 0x4, R8 ;  /* 0x0000000407077824 */ /* 0x000fe200078e0208 */
[----:B--2---:R-:W-:Y:S04]  /*04b0*/  LDS R0, [R8+-0x4] ;  /* 0xfffffc0008007984 */ /* 0x004fe80000000800 */
[----:B-1----:R-:W1:Y:S02]  /*04c0*/  LDS R3, [R7] ;  /* 0x0000000007037984 */ /* 0x002e640000000800 */
[----:B-1----:R-:W-:-:S05]  /*04d0*/  IMAD R0, R11, R0, R3 ;  /* 0x000000000b007224 */ /* 0x002fca00078e0203 */
[----:B------:R3:W-:Y:S02]  /*04e0*/  STS [R7], R0 ;  /* 0x0000000007007388 */ /* 0x0007e40000000800 */
.L_x_7:
[----:B------:R-:W-:Y:S05]  /*04f0*/  BSYNC.RECONVERGENT B0 ;  /* 0x0000000000007941 */ /* 0x000fea0003800200 */
.L_x_6:
[----:B------:R-:W-:Y:S06]  /*0500*/  BAR.SYNC.DEFER_BLOCKING 0x0 ;  /* 0x0000000000007b1d */ /* 0x000fec0000010000 */
[----:B------:R-:W-:Y:S05]  /*0510*/  @!P0 EXIT ;  /* 0x000000000000894d */ /* 0x000fea0003800000 */
[----:B------:R-:W1:Y:S01]  /*0520*/  LDG.E R4, desc[UR6][R4.64] ;  /* 0x0000000604047981 */ /* 0x000e62000c1e1900 */
[----:B---3--:R-:W3:Y:S01]  /*0530*/  LDC.64 R6, c[0x0][0x388] ;  /* 0x0000e200ff067b82 */ /* 0x008ee20000000a00 */
[----:B-1----:R-:W1:Y:S02]  /*0540*/  F2I.TRUNC.NTZ R3, R4 ;  /* 0x0000000400037305 */ /* 0x002e64000020f100 */
[----:B-1----:R-:W-:Y:S02]  /*0550*/  IMAD R8, R3, 0x4, R8 ;  /* 0x0000000403087824 */ /* 0x002fe400078e0208 */
[----:B---3--:R-:W-:-:S04]  /*0560*/  IMAD.WIDE R2, R2, 0x4, R6 ;  /* 0x0000000402027825 */ /* 0x008fc800078e0206 */
[----:B------:R-:W1:Y:S02]  /*0570*/  LDS R8, [R8] ;  /* 0x0000000008087984 */ /* 0x000e640000000800 */
[----:B-1----:R-:W-:-:S05]  /*0580*/  I2FP.F32.S32 R7, R8 ;  /* 0x0000000800077245 */ /* 0x002fca0000201400 */
[----:B------:R-:W-:Y:S01]  /*0590*/  STG.E desc[UR6][R2.64], R7 ;  /* 0x0000000702007986 */ /* 0x000fe2000c101906 */
[----:B------:R-:W-:Y:S05]  /*05a0*/  EXIT ;  /* 0x000000000000794d */ /* 0x000fea0003800000 */
        .weak           $__internal_0_$__cuda_sm3x_div_rn_noftz_f32_slowpath
        .type           $__internal_0_$__cuda_sm3x_div_rn_noftz_f32_slowpath,@function
        .size           $__internal_0_$__cuda_sm3x_div_rn_noftz_f32_slowpath,(.L_x_21 - $__internal_0_$__cuda_sm3x_div_rn_noftz_f32_slowpath)
$__internal_0_$__cuda_sm3x_div_rn_noftz_f32_slowpath:
[--C-:B------:R-:W-:Y:S01]  /*05b0*/  SHF.R.U32.HI R12, RZ, 0x17, R3.reuse ;  /* 0x00000017ff0c7819 */ /* 0x100fe20000011603 */
[----:B------:R-:W-:Y:S01]  /*05c0*/  BSSY.RECONVERGENT B2, `(.L_x_8) ;  /* 0x0000064000027945 */ /* 0x000fe20003800200 */
[--C-:B------:R-:W-:Y:S01]  /*05d0*/  SHF.R.U32.HI R11, RZ, 0x17, R0.reuse ;  /* 0x00000017ff0b7819 */ /* 0x100fe20000011600 */
[----:B------:R-:W-:Y:S01]  /*05e0*/  IMAD.MOV.U32 R14, RZ, RZ, R0 ;  /* 0x000000ffff0e7224 */ /* 0x000fe200078e0000 */
[----:B------:R-:W-:Y:S01]  /*05f0*/  LOP3.LUT R12, R12, 0xff, RZ, 0xc0, !PT ;  /* 0x000000ff0c0c7812 */ /* 0x000fe200078ec0ff */
[----:B------:R-:W-:Y:S01]  /*0600*/  IMAD.MOV.U32 R15, RZ, RZ, R3 ;  /* 0x000000ffff0f7224 */ /* 0x000fe200078e0003 */
[----:B------:R-:W-:-:S03]  /*0610*/  LOP3.LUT R13, R11, 0xff, RZ, 0xc0, !PT ;  /* 0x000000ff0b0d7812 */ /* 0x000fc600078ec0ff */
[----:B------:R-:W-:Y:S02]  /*0620*/  VIADD R17, R12, 0xffffffff ;  /* 0xffffffff0c117836 */ /* 0x000fe40000000000 */
[----:B------:R-:W-:-:S03]  /*0630*/  VIADD R16, R13, 0xffffffff ;  /* 0xffffffff0d107836 */ /* 0x000fc60000000000 */
[----:B------:R-:W-:-:S04]  /*0640*/  ISETP.GT.U32.AND P1, PT, R17, 0xfd, PT ;  /* 0x000000fd1100780c */ /* 0x000fc80003f24070 */
[----:B------:R-:W-:-:S13]  /*0650*/  ISETP.GT.U32.OR P1, PT, R16, 0xfd, P1 ;  /* 0x000000fd1000780c */ /* 0x000fda0000f24470 */
[----:B------:R-:W-:Y:S01]  /*0660*/  @!P1 IMAD.MOV.U32 R11, RZ, RZ, RZ ;  /* 0x000000ffff0b9224 */ /* 0x000fe200078e00ff */
[----:B------:R-:W-:Y:S06]  /*0670*/  @!P1 BRA `(.L_x_9) ;  /* 0x00000000005c9947 */ /* 0x000fec0003800000 */
[----:B------:R-:W-:Y:S02]  /*0680*/  FSETP.GTU.FTZ.AND P1, PT, |R0|, +INF , PT ;  /* 0x7f8000000000780b */ /* 0x000fe40003f3c200 */
[----:B------:R-:W-:-:S04]  /*0690*/  FSETP.GTU.FTZ.AND P2, PT, |R3|, +INF , PT ;  /* 0x7f8000000300780b */ /* 0x000fc80003f5c200 */
[----:B------:R-:W-:-:S13]  /*06a0*/  PLOP3.LUT P1, PT, P1, P2, PT, 0xf8, 0x8f ;  /* 0x00000000008f781c */ /* 0x000fda0000f25f70 */
[----:B------:R-:W-:Y:S05]  /*06b0*/  @P1 BRA `(.L_x_10) ;  /* 0x00000004004c1947 */ /* 0x000fea0003800000 */
[----:B------:R-:W-:-:S13]  /*06c0*/  LOP3.LUT P1, RZ, R15, 0x7fffffff, R14, 0xc8, !PT ;  /* 0x7fffffff0fff7812 */ /* 0x000fda000782c80e */
[----:B------:R-:W-:Y:S05]  /*06d0*/  @!P1 BRA `(.L_x_11) ;  /* 0x00000004003c9947 */ /* 0x000fea0003800000 */
[C---:B------:R-:W-:Y:S02]  /*06e0*/  FSETP.NEU.FTZ.AND P3, PT, |R0|.reuse, +INF , PT ;  /* 0x7f8000000000780b */ /* 0x040fe40003f7d200 */
[----:B------:R-:W-:Y:S02]  /*06f0*/  FSETP.NEU.FTZ.AND P2, PT, |R3|, +INF , PT ;  /* 0x7f8000000300780b */ /* 0x000fe40003f5d200 */
[----:B------:R-:W-:-:S11]  /*0700*/  FSETP.NEU.FTZ.AND P1, PT, |R0|, +INF , PT ;  /* 0x7f8000000000780b */ /* 0x000fd60003f3d200 */
[----:B------:R-:W-:Y:S05]  /*0710*/  @!P2 BRA !P3, `(.L_x_11) ;  /* 0x00000004002ca947 */ /* 0x000fea0005800000 */
[----:B------:R-:W-:-:S04]  /*0720*/  LOP3.LUT P3, RZ, R14, 0x7fffffff, RZ, 0xc0, !PT ;  /* 0x7fffffff0eff7812 */ /* 0x000fc8000786c0ff */
[----:B------:R-:W-:-:S13]  /*0730*/  PLOP3.LUT P2, PT, P2, P3, PT, 0x2f, 0xf2 ;  /* 0x0000000000f2781c */ /* 0x000fda0001746577 */
[----:B------:R-:W-:Y:S05]  /*0740*/  @P2 BRA `(.L_x_12) ;  /* 0x0000000400182947 */ /* 0x000fea0003800000 */
[----:B------:R-:W-:-:S04]  /*0750*/  LOP3.LUT P2, RZ, R15, 0x7fffffff, RZ, 0xc0, !PT ;  /* 0x7fffffff0fff7812 */ /* 0x000fc8000784c0ff */
[----:B------:R-:W-:-:S13]  /*0760*/  PLOP3.LUT P1, PT, P1, P2, PT, 0x2f, 0xf2 ;  /* 0x0000000000f2781c */ /* 0x000fda0000f24577 */
[----:B------:R-:W-:Y:S05]  /*0770*/  @P1 BRA `(.L_x_13) ;  /* 0x0000000400001947 */ /* 0x000fea0003800000 */
[----:B------:R-:W-:Y:S02]  /*0780*/  ISETP.GE.AND P1, PT, R16, RZ, PT ;  /* 0x000000ff1000720c */ /* 0x000fe40003f26270 */
[----:B------:R-:W-:-:S11]  /*0790*/  ISETP.GE.AND P2, PT, R17, RZ, PT ;  /* 0x000000ff1100720c */ /* 0x000fd60003f46270 */
[----:B------:R-:W-:Y:S02]  /*07a0*/  @P1 IMAD.MOV.U32 R11, RZ, RZ, RZ ;  /* 0x000000ffff0b1224 */ /* 0x000fe400078e00ff */
[----:B------:R-:W-:Y:S01]  /*07b0*/  @!P1 FFMA R14, R0, 1.84467440737095516160e+19, RZ ;  /* 0x5f800000000e9823 */ /* 0x000fe200000000ff */
[----:B------:R-:W-:Y:S02]  /*07c0*/  @!P1 IMAD.MOV.U32 R11, RZ, RZ, -0x40 ;  /* 0xffffffc0ff0b9424 */ /* 0x000fe400078e00ff */
[----:B------:R-:W-:Y:S02]  /*07d0*/  @!P2 FFMA R15, R3, 1.84467440737095516160e+19, RZ ;  /* 0x5f800000030fa823 */ /* 0x000fe400000000ff */
[----:B------:R-:W-:-:S07]  /*07e0*/  @!P2 VIADD R11, R11, 0x40 ;  /* 0x000000400b0ba836 */ /* 0x000fce0000000000 */
.L_x_9:
[----:B------:R-:W-:Y:S01]  /*07f0*/  LEA R0, R12, 0xc0800000, 0x17 ;  /* 0xc08000000c007811 */ /* 0x000fe200078eb8ff */
[----:B------:R-:W-:Y:S01]  /*0800*/  VIADD R13, R13, 0xffffff81 ;  /* 0xffffff810d0d7836 */ /* 0x000fe20000000000 */
[----:B------:R-:W-:Y:S03]  /*0810*/  BSSY.RECONVERGENT B3, `(.L_x_14) ;  /* 0x0000035000037945 */ /* 0x000fe60003800200 */
[----:B------:R-:W-:Y:S01]  /*0820*/  IMAD.IADD R15, R15, 0x1, -R0 ;  /* 0x000000010f0f7824 */ /* 0x000fe200078e0a00 */
[C---:B------:R-:W-:Y:S01]  /*0830*/  IADD3 R12, PT, PT, R13.reuse, 0x7f, -R12 ;  /* 0x0000007f0d0c7810 */ /* 0x040fe20007ffe80c */
[----:B------:R-:W-:Y:S02]  /*0840*/  IMAD R0, R13, -0x800000, R14 ;  /* 0xff8000000d007824 */ /* 0x000fe400078e020e */
[----:B------:R-:W0:Y:S01]  /*0850*/  MUFU.RCP R3, R15 ;  /* 0x0000000f00037308 */ /* 0x000e220000001000 */
[----:B------:R-:W-:Y:S01]  /*0860*/  FADD.FTZ R17, -R15, -RZ ;  /* 0x800000ff0f117221 */ /* 0x000fe20000010100 */
[----:B------:R-:W-:-:S03]  /*0870*/  IMAD.IADD R12, R12, 0x1, R11 ;  /* 0x000000010c0c7824 */ /* 0x000fc600078e020b */
[----:B0-----:R-:W-:-:S04]  /*0880*/  FFMA R16, R3, R17, 1 ;  /* 0x3f80000003107423 */ /* 0x001fc80000000011 */
[----:B------:R-:W-:-:S04]  /*0890*/  FFMA R16, R3, R16, R3 ;  /* 0x0000001003107223 */ /* 0x000fc80000000003 */
[----:B------:R-:W-:-:S04]  /*08a0*/  FFMA R3, R0, R16, RZ ;  /* 0x0000001000037223 */ /* 0x000fc800000000ff */
[----:B------:R-:W-:-:S04]  /*08b0*/  FFMA R14, R17, R3, R0 ;  /* 0x00000003110e7223 */ /* 0x000fc80000000000 */
[----:B------:R-:W-:-:S04]  /*08c0*/  FFMA R19, R16, R14, R3 ;  /* 0x0000000e10137223 */ /* 0x000fc80000000003 */
[----:B------:R-:W-:-:S04]  /*08d0*/  FFMA R14, R17, R19, R0 ;  /* 0x00000013110e7223 */ /* 0x000fc80000000000 */
[----:B------:R-:W-:-:S05]  /*08e0*/  FFMA R0, R16, R14, R19 ;  /* 0x0000000e10007223 */ /* 0x000fca0000000013 */
[----:B------:R-:W-:-:S04]  /*08f0*/  SHF.R.U32.HI R3, RZ, 0x17, R0 ;  /* 0x00000017ff037819 */ /* 0x000fc80000011600 */
[----:B------:R-:W-:-:S05]  /*0900*/  LOP3.LUT R3, R3, 0xff, RZ, 0xc0, !PT ;  /* 0x000000ff03037812 */ /* 0x000fca00078ec0ff */
[----:B------:R-:W-:-:S04]  /*0910*/  IMAD.IADD R13, R3, 0x1, R12 ;  /* 0x00000001030d7824 */ /* 0x000fc800078e020c */
[----:B------:R-:W-:-:S05]  /*0920*/  VIADD R3, R13, 0xffffffff ;  /* 0xffffffff0d037836 */ /* 0x000fca0000000000 */
[----:B------:R-:W-:-:S13]  /*0930*/  ISETP.GE.U32.AND P1, PT, R3, 0xfe, PT ;  /* 0x000000fe0300780c */ /* 0x000fda0003f26070 */
[----:B------:R-:W-:Y:S05]  /*0940*/  @!P1 BRA `(.L_x_15) ;  /* 0x0000000000809947 */ /* 0x000fea0003800000 */
[----:B------:R-:W-:-:S13]  /*0950*/  ISETP.GT.AND P1, PT, R13, 0xfe, PT ;  /* 0x000000fe0d00780c */ /* 0x000fda0003f24270 */
[----:B------:R-:W-:Y:S05]  /*0960*/  @P1 BRA `(.L_x_16) ;  /* 0x00000000006c1947 */ /* 0x000fea0003800000 */
[----:B------:R-:W-:-:S13]  /*0970*/  ISETP.GE.AND P1, PT, R13, 0x1, PT ;  /* 0x000000010d00780c */ /* 0x000fda0003f26270 */
[----:B------:R-:W-:Y:S05]  /*0980*/  @P1 BRA `(.L_x_17) ;  /* 0x0000000000741947 */ /* 0x000fea0003800000 */
[----:B------:R-:W-:Y:S02]  /*0990*/  ISETP.GE.AND P1, PT, R13, -0x18, PT ;  /* 0xffffffe80d00780c */ /* 0x000fe40003f26270 */
[----:B------:R-:W-:-:S11]  /*09a0*/  LOP3.LUT R0, R0, 0x80000000, RZ, 0xc0, !PT ;  /* 0x8000000000007812 */ /* 0x000fd600078ec0ff */
[----:B------:R-:W-:Y:S05]  /*09b0*/  @!P1 BRA `(.L_x_17) ;  /* 0x0000000000689947 */ /* 0x000fea0003800000 */
[CCC-:B------:R-:W-:Y:S01]  /*09c0*/  FFMA.RZ R3, R16.reuse, R14.reuse, R19.reuse ;  /* 0x0000000e10037223 */ /* 0x1c0fe2000000c013 */
[CCC-:B------:R-:W-:Y:S01]  /*09d0*/  FFMA.RM R12, R16.reuse, R14.reuse, R19.reuse ;  /* 0x0000000e100c7223 */ /* 0x1c0fe20000004013 */
[C---:B------:R-:W-:Y:S02]  /*09e0*/  ISETP.NE.AND P3, PT, R13.reuse, RZ, PT ;  /* 0x000000ff0d00720c */ /* 0x040fe40003f65270 */
[----:B------:R-:W-:Y:S02]  /*09f0*/  ISETP.NE.AND P2, PT, R13, RZ, PT ;  /* 0x000000ff0d00720c */ /* 0x000fe40003f45270 */
[----:B------:R-:W-:Y:S01]  /*0a00*/  LOP3.LUT R11, R3, 0x7fffff, RZ, 0xc0, !PT ;  /* 0x007fffff030b7812 */ /* 0x000fe200078ec0ff */
[----:B------:R-:W-:Y:S01]  /*0a10*/  FFMA.RP R3, R16, R14, R19 ;  /* 0x0000000e10037223 */ /* 0x000fe20000008013 */
[----:B------:R-:W-:Y:S02]  /*0a20*/  VIADD R14, R13, 0x20 ;  /* 0x000000200d0e7836 */ /* 0x000fe40000000000 */
[----:B------:R-:W-:Y:S01]  /*0a30*/  LOP3.LUT R11, R11, 0x800000, RZ, 0xfc, !PT ;  /* 0x008000000b0b7812 */ /* 0x000fe200078efcff */
[----:B------:R-:W-:Y:S01]  /*0a40*/  IMAD.MOV R13, RZ, RZ, -R13 ;  /* 0x000000ffff0d7224 */ /* 0x000fe200078e0a0d */
[----:B------:R-:W-:-:S02]  /*0a50*/  FSETP.NEU.FTZ.AND P1, PT, R3, R12, PT ;  /* 0x0000000c0300720b */ /* 0x000fc40003f3d000 */
[----:B------:R-:W-:Y:S02]  /*0a60*/  SHF.L.U32 R14, R11, R14, RZ ;  /* 0x0000000e0b0e7219 */ /* 0x000fe400000006ff */
[----:B------:R-:W-:Y:S02]  /*0a70*/  SEL R12, R13, RZ, P3 ;  /* 0x000000ff0d0c7207 */ /* 0x000fe40001800000 */
[----:B------:R-:W-:Y:S02]  /*0a80*/  ISETP.NE.AND P2, PT, R14, RZ, P2 ;  /* 0x000000ff0e00720c */ /* 0x000fe40001745270 */
[----:B------:R-:W-:Y:S02]  /*0a90*/  SHF.R.U32.HI R12, RZ, R12, R11 ;  /* 0x0000000cff0c7219 */ /* 0x000fe4000001160b */
[----:B------:R-:W-:Y:S02]  /*0aa0*/  PLOP3.LUT P1, PT, P1, P2, PT, 0xf8, 0x8f ;  /* 0x00000000008f781c */ /* 0x000fe40000f25f70 */
[----:B------:R-:W-:-:S02]  /*0ab0*/  SHF.R.U32.HI R14, RZ, 0x1, R12 ;  /* 0x00000001ff0e7819 */ /* 0x000fc4000001160c */
[----:B------:R-:W-:-:S04]  /*0ac0*/  SEL R3, RZ, 0x1, !P1 ;  /* 0x00000001ff037807 */ /* 0x000fc80004800000 */
[----:B------:R-:W-:-:S04]  /*0ad0*/  LOP3.LUT R3, R3, 0x1, R14, 0xf8, !PT ;  /* 0x0000000103037812 */ /* 0x000fc800078ef80e */
[----:B------:R-:W-:-:S05]  /*0ae0*/  LOP3.LUT R3, R3, R12, RZ, 0xc0, !PT ;  /* 0x0000000c03037212 */ /* 0x000fca00078ec0ff */
[----:B------:R-:W-:-:S05]  /*0af0*/  IMAD.IADD R3, R14, 0x1, R3 ;  /* 0x000000010e037824 */ /* 0x000fca00078e0203 */
[----:B------:R-:W-:Y:S01]  /*0b00*/  LOP3.LUT R0, R3, R0, RZ, 0xfc, !PT ;  /* 0x0000000003007212 */ /* 0x000fe200078efcff */
[----:B------:R-:W-:Y:S06]  /*0b10*/  BRA `(.L_x_17) ;  /* 0x0000000000107947 */ /* 0x000fec0003800000 */
.L_x_16:
[----:B------:R-:W-:-:S04]  /*0b20*/  LOP3.LUT R0, R0, 0x80000000, RZ, 0xc0, !PT ;  /* 0x8000000000007812 */ /* 0x000fc800078ec0ff */
[----:B------:R-:W-:Y:S01]  /*0b30*/  LOP3.LUT R0, R0, 0x7f800000, RZ, 0xfc, !PT ;  /* 0x7f80000000007812 */ /* 0x000fe200078efcff */
[----:B------:R-:W-:Y:S06]  /*0b40*/  BRA `(.L_x_17) ;  /* 0x0000000000047947 */ /* 0x000fec0003800000 */
.L_x_15:
[----:B------:R-:W-:-:S07]  /*0b50*/  IMAD R0, R12, 0x800000, R0 ;  /* 0x008000000c007824 */ /* 0x000fce00078e0200 */
.L_x_17:
[----:B------:R-:W-:Y:S05]  /*0b60*/  BSYNC.RECONVERGENT B3 ;  /* 0x0000000000037941 */ /* 0x000fea0003800200 */
.L_x_14:
[----:B------:R-:W-:Y:S05]  /*0b70*/  BRA `(.L_x_18) ;  /* 0x0000000000207947 */ /* 0x000fea0003800000 */
.L_x_13:
[----:B------:R-:W-:-:S04]  /*0b80*/  LOP3.LUT R0, R15, 0x80000000, R14, 0x48, !PT ;  /* 0x800000000f007812 */ /* 0x000fc800078e480e */
[----:B------:R-:W-:Y:S01]  /*0b90*/  LOP3.LUT R0, R0, 0x7f800000, RZ, 0xfc, !PT ;  /* 0x7f80000000007812 */ /* 0x000fe200078efcff */
[----:B------:R-:W-:Y:S06]  /*0ba0*/  BRA `(.L_x_18) ;  /* 0x0000000000147947 */ /* 0x000fec0003800000 */
.L_x_12:
[----:B------:R-:W-:Y:S01]  /*0bb0*/  LOP3.LUT R0, R15, 0x80000000, R14, 0x48, !PT ;  /* 0x800000000f007812 */ /* 0x000fe200078e480e */
[----:B------:R-:W-:Y:S06]  /*0bc0*/  BRA `(.L_x_18) ;  /* 0x00000000000c7947 */ /* 0x000fec0003800000 */
.L_x_11:
[----:B------:R-:W0:Y:S01]  /*0bd0*/  MUFU.RSQ R0, -QNAN ;  /* 0xffc0000000007908 */ /* 0x000e220000001400 */
[----:B------:R-:W-:Y:S05]  /*0be0*/  BRA `(.L_x_18) ;  /* 0x0000000000047947 */ /* 0x000fea0003800000 */
.L_x_10:
[----:B------:R-:W-:-:S07]  /*0bf0*/  FADD.FTZ R0, R0, R3 ;  /* 0x0000000300007221 */ /* 0x000fce0000010000 */
.L_x_18:
[----:B------:R-:W-:Y:S05]  /*0c00*/  BSYNC.RECONVERGENT B2 ;  /* 0x0000000000027941 */ /* 0x000fea0003800200 */
.L_x_8:
[----:B------:R-:W-:-:S04]  /*0c10*/  IMAD.MOV.U32 R11, RZ, RZ, 0x0 ;  /* 0x00000000ff0b7424 */ /* 0x000fc800078e00ff */
[----:B0-----:R-:W-:Y:S05]  /*0c20*/  RET.REL.NODEC R10 `(_Z22histogram_equalizationPfS_iii) ;  /* 0xfffffff00af47950 */ /* 0x001fea0003c3ffff */
.L_x_19:
[----:B------:R-:W-:-:S00]  /*0c30*/  BRA `(.L_x_19) ;  /* 0xfffffffc00fc7947 */ /* 0x000fc0000383ffff */
[----:B------:R-:W-:-:S00]  /*0c40*/  NOP ;  /* 0x0000000000007918 */ /* 0x000fc00000000000 */
        /* <DEDUP_REMOVED lines=11> */
.L_x_21:


//--------------------- .text._Z8bgr2grayPfS_iii  --------------------------
	.section	.text._Z8bgr2grayPfS_iii,"ax",@progbits
	.align	128
        .global         _Z8bgr2grayPfS_iii
        .type           _Z8bgr2grayPfS_iii,@function
        .size           _Z8bgr2grayPfS_iii,(.L_x_23 - _Z8bgr2grayPfS_iii)
        .other          _Z8bgr2grayPfS_iii,@"STO_CUDA_ENTRY STV_DEFAULT"
_Z8bgr2grayPfS_iii:
.text._Z8bgr2grayPfS_iii:
[----:B------:R-:W-:Y:S01]  /*0000*/  LDC R1, c[0x0][0x37c] ;  /* 0x0000df00ff017b82 */ /* 0x000fe20000000800 */
[----:B------:R-:W0:Y:S07]  /*0010*/  S2R R3, SR_TID.X ;  /* 0x0000000000037919 */ /* 0x000e2e0000002100 */
[----:B------:R-:W0:Y:S01]  /*0020*/  S2UR UR4, SR_CTAID.X ;  /* 0x00000000000479c3 */ /* 0x000e220000002500 */
[----:B------:R-:W1:Y:S07]  /*0030*/  S2R R2, SR_TID.Y ;  /* 0x0000000000027919 */ /* 0x000e6e0000002200 */
[----:B------:R-:W0:Y:S08]  /*0040*/  LDC R0, c[0x0][0x360] ;  /* 0x0000d800ff007b82 */ /* 0x000e300000000800 */
[----:B------:R-:W1:Y:S08]  /*0050*/  S2UR UR5, SR_CTAID.Y ;  /* 0x00000000000579c3 */ /* 0x000e700000002600 */
[----:B------:R-:W1:Y:S08]  /*0060*/  LDC R5, c[0x0][0x364] ;  /* 0x0000d900ff057b82 */ /* 0x000e700000000800 */
[----:B------:R-:W2:Y:S01]  /*0070*/  LDC.64 R10, c[0x0][0x390] ;  /* 0x0000e400ff0a7b82 */ /* 0x000ea20000000a00 */
[----:B0-----:R-:W-:-:S02]  /*0080*/  IMAD R0, R0, UR4, R3 ;  /* 0x0000000400007c24 */ /* 0x001fc4000f8e0203 */
[----:B-1----:R-:W-:-:S03]  /*0090*/  IMAD R5, R5, UR5, R2 ;  /* 0x0000000505057c24 */ /* 0x002fc6000f8e0202 */
[----:B--2---:R-:W-:-:S04]  /*00a0*/  ISETP.GE.AND P0, PT, R0, R11, PT ;  /* 0x0000000b0000720c */ /* 0x004fc80003f06270 */
[----:B------:R-:W-:-:S13]  /*00b0*/  ISETP.GE.OR P0, PT, R5, R10, P0 ;  /* 0x0000000a0500720c */ /* 0x000fda0000706670 */
[----:B------:R-:W-:Y:S05]  /*00c0*/  @P0 EXIT ;  /* 0x000000000000094d */ /* 0x000fea0003800000 */
[----:B------:R-:W0:Y:S01]  /*00d0*/  LDC.64 R2, c[0x0][0x380] ;  /* 0x0000e000ff027b82 */ /* 0x000e220000000a00 */
[----:B------:R-:W1:Y:S01]  /*00e0*/  LDCU.64 UR4, c[0x0][0x358] ;  /* 0x00006b00ff0477ac */ /* 0x000e620008000a00 */
[----:B------:R-:W-:Y:S02]  /*00f0*/  IMAD R0, R5, R11, R0 ;  /* 0x0000000b05007224 */ /* 0x000fe400078e0200 */
[----:B------:R-:W-:Y:S01]  /*0100*/  IMAD R11, R11, R10, RZ ;  /* 0x0000000a0b0b7224 */ /* 0x000fe200078e02ff */
[----:B------:R-:W-:Y:S01]  /*0110*/  UMOV UR6, 0x39581062 ;  /* 0x3958106200067882 */ /* 0x000fe20000000000 */
[----:B------:R-:W-:Y:S02]  /*0120*/  UMOV UR7, 0x3fe2c8b4 ;  /* 0x3fe2c8b400077882 */ /* 0x000fe40000000000 */
[----:B------:R-:W2:Y:S01]  /*0130*/  LDC.64 R14, c[0x0][0x388] ;  /* 0x0000e200ff0e7b82 */ /* 0x000ea20000000a00 */
[----:B0-----:R-:W-:-:S05]  /*0140*/  IMAD.WIDE R2, R0, 0x4, R2 ;  /* 0x0000000400027825 */ /* 0x001fca00078e0202 */
[----:B-1----:R2:W3:Y:S01]  /*0150*/  LDG.E R16, desc[UR4][R2.64] ;  /* 0x0000000402107981 */ /* 0x0024e2000c1e1900 */
[----:B------:R-:W-:-:S05]  /*0160*/  IMAD.WIDE R6, R11, 0x4, R2 ;  /* 0x000000040b067825 */ /* 0x000fca00078e0202 */
[----:B------:R-:W4:Y:S01]  /*0170*/  LDG.E R17, desc[UR4][R6.64] ;  /* 0x0000000406117981 */ /* 0x000f22000c1e1900 */
[----:B------:R-:W-:-:S06]  /*0180*/  IMAD.WIDE R10, R11, 0x4, R6 ;  /* 0x000000040b0a7825 */ /* 0x000fcc00078e0206 */
[----:B------:R-:W5:Y:S01]  /*0190*/  LDG.E R10, desc[UR4][R10.64] ;  /* 0x000000040a0a7981 */ /* 0x000f62000c1e1900 */
[----:B--2---:R-:W-:Y:S01]  /*01a0*/  IMAD.WIDE R2, R0, 0x4, R14 ;  /* 0x0000000400027825 */ /* 0x004fe200078e020e */
[----:B----4-:R-:W0:Y:S08]  /*01b0*/  F2F.F64.F32 R8, R17 ;  /* 0x0000001100087310 */ /* 0x010e300000201800 */
[----:B---3--:R-:W1:Y:S01]  /*01c0*/  F2F.F64.F32 R4, R16 ;  /* 0x0000001000047310 */ /* 0x008e620000201800 */
[----:B0-----:R-:W-:-:S07]  /*01d0*/  DMUL R8, R8, UR6 ;  /* 0x0000000608087c28 */ /* 0x001fce0008000000 */
[----:B-----5:R-:W0:Y:S01]  /*01e0*/  F2F.F64.F32 R12, R10 ;  /* 0x0000000a000c7310 */ /* 0x020e220000201800 */
[----:B------:R-:W-:Y:S01]  /*01f0*/  UMOV UR6, 0xe5604189 ;  /* 0xe560418900067882 */ /* 0x000fe20000000000 */
[----:B------:R-:W-:Y:S02]  /*0200*/  UMOV UR7, 0x3fd322d0 ;  /* 0x3fd322d000077882 */ /* 0x000fe40000000000 */
[----:B-1----:R-:W-:Y:S01]  /*0210*/  DFMA R4, R4, UR6, R8 ;  /* 0x0000000604047c2b */ /* 0x002fe20008000008 */
[----:B------:R-:W-:Y:S01]  /*0220*/  UMOV UR6, 0x9fbe76c9 ;  /* 0x9fbe76c900067882 */ /* 0x000fe20000000000 */
[----:B------:R-:W-:-:S06]  /*0230*/  UMOV UR7, 0x3fbd2f1a ;  /* 0x3fbd2f1a00077882 */ /* 0x000fcc0000000000 */
[----:B0-----:R-:W-:-:S10]  /*0240*/  DFMA R4, R12, UR6, R4 ;  /* 0x000000060c047c2b */ /* 0x001fd40008000004 */
[----:B------:R-:W0:Y:S02]  /*0250*/  F2F.F32.F64 R5, R4 ;  /* 0x0000000400057310 */ /* 0x000e240000301000 */
[----:B0-----:R-:W-:Y:S01]  /*0260*/  STG.E desc[UR4][R2.64], R5 ;  /* 0x0000000502007986 */ /* 0x001fe2000c101904 */
[----:B------:R-:W-:Y:S05]  /*0270*/  EXIT ;  /* 0x000000000000794d */ /* 0x000fea0003800000 */
.L_x_20:
        /* <DEDUP_REMOVED lines=16> */
.L_x_23:


//--------------------- .nv.shared._Z22histogram_equalizationPfS_iii --------------------------
	.section	.nv.shared._Z22histogram_equalizationPfS_iii,"aw",@nobits
	.sectionflags	@""
	.align	4
.nv.shared._Z22histogram_equalizationPfS_iii:
	.zero		2048


//--------------------- .nv.shared.reserved.0     --------------------------
	.section	.nv.shared.reserved.0,"aw",@nobits
	.weak		__nv_reservedSMEM_offset_0_alias
	.size		__nv_reservedSMEM_offset_0_alias, 0, 64
	.other		__nv_reservedSMEM_offset_0_alias,@"STO_CUDA_RESERVED_SHARED STV_DEFAULT"
__nv_reservedSMEM_offset_0_alias:
	.zero		0
	.zero		64


//--------------------- .nv.constant0._Z22histogram_equalizationPfS_iii --------------------------
	.section	.nv.constant0._Z22histogram_equalizationPfS_iii,"a",@progbits
	.sectionflags	@""
	.align	4
.nv.constant0._Z22histogram_equalizationPfS_iii:
	.zero		924


//--------------------- .nv.constant0._Z8bgr2grayPfS_iii --------------------------
	.section	.nv.constant0._Z8bgr2grayPfS_iii,"a",@progbits
	.sectionflags	@""
	.align	4
.nv.constant0._Z8bgr2grayPfS_iii:
	.zero		924


//--------------------- SYMBOLS --------------------------

	.type		.nv.reservedSmem.offset0,@object
	.size		.nv.reservedSmem.offset0,0x4
	.type		.nv.reservedSmem.cap,@object
	.size		.nv.reservedSmem.cap,0x4
